//
// Generated by NVIDIA NVVM Compiler
//
// Compiler Build ID: CL-36424714
// Cuda compilation tools, release 13.0, V13.0.88
// Based on NVVM 20.0.0
//

.version 9.0
.target sm_100
.address_size 64

	// .globl	computeValueKernel

.visible .entry computeValueKernel(
	.param .u64 .ptr .align 1 computeValueKernel_param_0,
	.param .u64 .ptr .align 1 computeValueKernel_param_1,
	.param .u64 .ptr .align 1 computeValueKernel_param_2,
	.param .u64 .ptr .align 1 computeValueKernel_param_3,
	.param .u64 .ptr .align 1 computeValueKernel_param_4,
	.param .u64 .ptr .align 1 computeValueKernel_param_5,
	.param .u64 .ptr .align 1 computeValueKernel_param_6,
	.param .u32 computeValueKernel_param_7,
	.param .u32 computeValueKernel_param_8,
	.param .u32 computeValueKernel_param_9
)
{
	.reg .pred 	%p<15>;
	.reg .b32 	%r<53>;
	.reg .b32 	%f<24>;
	.reg .b64 	%rd<26>;
	.reg .b64 	%fd<12>;

	ld.param.u64 	%rd9, [computeValueKernel_param_1];
	ld.param.u64 	%rd5, [computeValueKernel_param_2];
	ld.param.u64 	%rd10, [computeValueKernel_param_3];
	ld.param.u64 	%rd6, [computeValueKernel_param_4];
	ld.param.u64 	%rd7, [computeValueKernel_param_5];
	ld.param.u64 	%rd8, [computeValueKernel_param_6];
	ld.param.u32 	%r26, [computeValueKernel_param_7];
	ld.param.u32 	%r29, [computeValueKernel_param_8];
	ld.param.u32 	%r28, [computeValueKernel_param_9];
	cvta.to.global.u64 	%rd1, %rd10;
	cvta.to.global.u64 	%rd2, %rd9;
	mov.u32 	%r30, %ctaid.z;
	mov.u32 	%r31, %ntid.z;
	mov.u32 	%r32, %tid.z;
	mad.lo.s32 	%r1, %r30, %r31, %r32;
	mov.u32 	%r33, %ctaid.y;
	mov.u32 	%r34, %ntid.y;
	mov.u32 	%r35, %tid.y;
	mad.lo.s32 	%r36, %r33, %r34, %r35;
	mov.u32 	%r37, %ctaid.x;
	mov.u32 	%r38, %ntid.x;
	mov.u32 	%r39, %tid.x;
	mad.lo.s32 	%r3, %r37, %r38, %r39;
	setp.ge.s32 	%p1, %r1, %r26;
	setp.ge.s32 	%p2, %r36, %r29;
	or.pred  	%p3, %p1, %p2;
	setp.ge.s32 	%p4, %r3, %r28;
	or.pred  	%p5, %p3, %p4;
	@%p5 bra 	$L__BB0_8;
	mad.lo.s32 	%r40, %r29, %r1, %r36;
	mad.lo.s32 	%r4, %r40, %r28, %r3;
	add.s32 	%r41, %r26, -1;
	setp.eq.s32 	%p6, %r1, %r41;
	add.s32 	%r42, %r29, -1;
	setp.eq.s32 	%p7, %r36, %r42;
	setp.ne.s32 	%p8, %r3, 0;
	selp.s32 	%r43, -1, 0, %p8;
	add.s32 	%r44, %r28, -1;
	setp.eq.s32 	%p9, %r3, %r44;
	setp.ne.s32 	%p10, %r1, 0;
	selp.s32 	%r48, -1, 0, %p10;
	mul.wide.s32 	%rd11, %r4, 4;
	add.s64 	%rd12, %rd2, %rd11;
	add.s64 	%rd13, %rd1, %rd11;
	selp.b32 	%r45, 1, 2, %p9;
	selp.b32 	%r6, 1, 2, %p7;
	selp.b32 	%r7, 1, 2, %p6;
	ld.global.f32 	%f1, [%rd12];
	ld.global.f32 	%f2, [%rd13];
	cvta.to.global.u64 	%rd14, %rd7;
	ld.global.f32 	%f3, [%rd14];
	cvta.to.global.u64 	%rd15, %rd8;
	ld.global.f32 	%f4, [%rd15];
	sub.s32 	%r8, %r43, %r45;
	add.s32 	%r9, %r43, 13;
	add.s32 	%r10, %r3, %r43;
	cvta.to.global.u64 	%rd3, %rd5;
	mov.f32 	%f23, 0f00000000;
$L__BB0_2:
	setp.ne.s32 	%p11, %r36, 0;
	selp.s32 	%r49, -1, 0, %p11;
	add.s32 	%r46, %r48, %r1;
	mad.lo.s32 	%r13, %r46, %r29, %r36;
	mad.lo.s32 	%r14, %r48, 9, %r9;
$L__BB0_3:
	add.s32 	%r47, %r13, %r49;
	mad.lo.s32 	%r51, %r49, 3, %r14;
	mad.lo.s32 	%r50, %r47, %r28, %r10;
	mov.u32 	%r52, %r8;
$L__BB0_4:
	mul.wide.s32 	%rd16, %r51, 4;
	add.s64 	%rd17, %rd3, %rd16;
	mul.wide.s32 	%rd18, %r50, 4;
	add.s64 	%rd19, %rd1, %rd18;
	add.s64 	%rd20, %rd2, %rd18;
	ld.global.f32 	%f10, [%rd20];
	sub.f32 	%f11, %f1, %f10;
	add.f32 	%f12, %f1, %f10;
	ld.global.f32 	%f13, [%rd19];
	mul.f32 	%f14, %f2, %f13;
	cvt.f64.f32 	%fd1, %f14;
	ld.global.f32 	%f15, [%rd17];
	cvt.f64.f32 	%fd2, %f15;
	mul.f64 	%fd3, %fd2, 0d3FE0000000000000;
	cvt.f64.f32 	%fd4, %f11;
	mul.f64 	%fd5, %fd3, %fd4;
	mul.f64 	%fd6, %fd5, %fd4;
	mul.f64 	%fd7, %fd6, %fd1;
	abs.f32 	%f16, %f11;
	fma.rn.f32 	%f17, %f16, %f3, %f12;
	add.f32 	%f18, %f4, %f17;
	cvt.f64.f32 	%fd8, %f18;
	div.rn.f64 	%fd9, %fd7, %fd8;
	cvt.f64.f32 	%fd10, %f23;
	add.f64 	%fd11, %fd9, %fd10;
	cvt.rn.f32.f64 	%f23, %fd11;
	add.s32 	%r52, %r52, 1;
	setp.ne.s32 	%p12, %r52, 0;
	add.s32 	%r51, %r51, 1;
	add.s32 	%r50, %r50, 1;
	@%p12 bra 	$L__BB0_4;
	add.s32 	%r49, %r49, 1;
	setp.ne.s32 	%p13, %r49, %r6;
	@%p13 bra 	$L__BB0_3;
	add.s32 	%r48, %r48, 1;
	setp.ne.s32 	%p14, %r48, %r7;
	@%p14 bra 	$L__BB0_2;
	ld.param.u64 	%rd25, [computeValueKernel_param_0];
	cvta.to.global.u64 	%rd21, %rd6;
	ld.global.f32 	%f19, [%rd21];
	mul.f32 	%f20, %f19, %f23;
	cvta.to.global.u64 	%rd22, %rd25;
	mul.wide.s32 	%rd23, %r4, 4;
	add.s64 	%rd24, %rd22, %rd23;
	st.global.f32 	[%rd24], %f20;
$L__BB0_8:
	ret;

}


// ===== COMPILED SASS (sm_100) =====

	.target	sm_100

	.elftype	@"ET_EXEC"


//--------------------- .note.nv.tkinfo           --------------------------
	.section	.note.nv.tkinfo,"",@"SHT_NOTE"
	.sectionflags	@"SHF_NOTE_NV_TKINFO"
	.tkinfo
        /*0018*/ 	.word	0x00000002
        /*0030*/ 	.string	""
        /*0030*/ 	.string	"ptxas"
        /*0030*/ 	.string	"Cuda compilation tools, release 13.0, V13.0.88"
        /*0030*/ 	.string	"Build cuda_13.0.r13.0/compiler.36424714_0"
        /*0030*/ 	.string	"-arch sm_100 -m 64 "



//--------------------- .note.nv.cuinfo           --------------------------
	.section	.note.nv.cuinfo,"",@"SHT_NOTE"
	.sectionflags	@"SHF_NOTE_NV_CUINFO"
        /*0018*/ 	.short	0x0002
        /*001a*/ 	.short	0x0064
        /*001c*/ 	.short	0x0082
	.zero		2


//--------------------- .nv.info                  --------------------------
	.section	.nv.info,"",@"SHT_CUDA_INFO"
	.align	4


	//----- nvinfo : EIATTR_REGCOUNT
	.align		4
        /*0000*/ 	.byte	0x04, 0x2f
        /*0002*/ 	.short	(.L_1 - .L_0)
	.align		4
.L_0:
        /*0004*/ 	.word	index@(computeValueKernel)
        /*0008*/ 	.word	0x0000002a


	//----- nvinfo : EIATTR_FRAME_SIZE
	.align		4
.L_1:
        /*000c*/ 	.byte	0x04, 0x11
        /*000e*/ 	.short	(.L_3 - .L_2)
	.align		4
.L_2:
        /*0010*/ 	.word	index@($__internal_0_$__cuda_sm20_div_rn_f64_full)
        /*0014*/ 	.word	0x00000000


	//----- nvinfo : EIATTR_FRAME_SIZE
	.align		4
.L_3:
        /*0018*/ 	.byte	0x04, 0x11
        /*001a*/ 	.short	(.L_5 - .L_4)
	.align		4
.L_4:
        /*001c*/ 	.word	index@(computeValueKernel)
        /*0020*/ 	.word	0x00000000


	//----- nvinfo : EIATTR_MIN_STACK_SIZE
	.align		4
.L_5:
        /*0024*/ 	.byte	0x04, 0x12
        /*0026*/ 	.short	(.L_7 - .L_6)
	.align		4
.L_6:
        /*0028*/ 	.word	index@(computeValueKernel)
        /*002c*/ 	.word	0x00000000
.L_7:


//--------------------- .nv.compat                --------------------------
	.section	.nv.compat,"",@"SHT_CUDA_COMPAT_INFO"
	.align	4
        /*0000*/ 	.byte	0x02, 0x09, 0x00, 0x00, 0x02, 0x02, 0x01, 0x00, 0x02, 0x05, 0x05, 0x00, 0x03, 0x07, 0x01, 0x01
        /*0010*/ 	.byte	0x02, 0x03, 0x00, 0x00, 0x02, 0x06, 0x01, 0x00, 0x04, 0x0b, 0x08, 0x00, 0x01, 0x00, 0x00, 0x00
        /*0020*/ 	.byte	0x00, 0x00, 0x00, 0x00


//--------------------- .nv.info.computeValueKernel --------------------------
	.section	.nv.info.computeValueKernel,"",@"SHT_CUDA_INFO"
	.sectionflags	@""
	.align	4


	//----- nvinfo : EIATTR_CUDA_API_VERSION
	.align		4
        /*0000*/ 	.byte	0x04, 0x37
        /*0002*/ 	.short	(.L_9 - .L_8)
.L_8:
        /*0004*/ 	.word	0x00000082


	//----- nvinfo : EIATTR_KPARAM_INFO
	.align		4
.L_9:
        /*0008*/ 	.byte	0x04, 0x17
        /*000a*/ 	.short	(.L_11 - .L_10)
.L_10:
        /*000c*/ 	.word	0x00000000
        /*0010*/ 	.short	0x0009
        /*0012*/ 	.short	0x0040
        /*0014*/ 	.byte	0x00, 0xf0, 0x11, 0x00


	//----- nvinfo : EIATTR_KPARAM_INFO
	.align		4
.L_11:
        /*0018*/ 	.byte	0x04, 0x17
        /*001a*/ 	.short	(.L_13 - .L_12)
.L_12:
        /*001c*/ 	.word	0x00000000
        /*0020*/ 	.short	0x0008
        /*0022*/ 	.short	0x003c
        /*0024*/ 	.byte	0x00, 0xf0, 0x11, 0x00


	//----- nvinfo : EIATTR_KPARAM_INFO
	.align		4
.L_13:
        /*0028*/ 	.byte	0x04, 0x17
        /*002a*/ 	.short	(.L_15 - .L_14)
.L_14:
        /*002c*/ 	.word	0x00000000
        /*0030*/ 	.short	0x0007
        /*0032*/ 	.short	0x0038
        /*0034*/ 	.byte	0x00, 0xf0, 0x11, 0x00


	//----- nvinfo : EIATTR_KPARAM_INFO
	.align		4
.L_15:
        /*0038*/ 	.byte	0x04, 0x17
        /*003a*/ 	.short	(.L_17 - .L_16)
.L_16:
        /*003c*/ 	.word	0x00000000
        /*0040*/ 	.short	0x0006
        /*0042*/ 	.short	0x0030
        /*0044*/ 	.byte	0x00, 0xf5, 0x21, 0x00


	//----- nvinfo : EIATTR_KPARAM_INFO
	.align		4
.L_17:
        /*0048*/ 	.byte	0x04, 0x17
        /*004a*/ 	.short	(.L_19 - .L_18)
.L_18:
        /*004c*/ 	.word	0x00000000
        /*0050*/ 	.short	0x0005
        /*0052*/ 	.short	0x0028
        /*0054*/ 	.byte	0x00, 0xf5, 0x21, 0x00


	//----- nvinfo : EIATTR_KPARAM_INFO
	.align		4
.L_19:
        /*0058*/ 	.byte	0x04, 0x17
        /*005a*/ 	.short	(.L_21 - .L_20)
.L_20:
        /*005c*/ 	.word	0x00000000
        /*0060*/ 	.short	0x0004
        /*0062*/ 	.short	0x0020
        /*0064*/ 	.byte	0x00, 0xf5, 0x21, 0x00


	//----- nvinfo : EIATTR_KPARAM_INFO
	.align		4
.L_21:
        /*0068*/ 	.byte	0x04, 0x17
        /*006a*/ 	.short	(.L_23 - .L_22)
.L_22:
        /*006c*/ 	.word	0x00000000
        /*0070*/ 	.short	0x0003
        /*0072*/ 	.short	0x0018
        /*0074*/ 	.byte	0x00, 0xf5, 0x21, 0x00


	//----- nvinfo : EIATTR_KPARAM_INFO
	.align		4
.L_23:
        /*0078*/ 	.byte	0x04, 0x17
        /*007a*/ 	.short	(.L_25 - .L_24)
.L_24:
        /*007c*/ 	.word	0x00000000
        /*0080*/ 	.short	0x0002
        /*0082*/ 	.short	0x0010
        /*0084*/ 	.byte	0x00, 0xf5, 0x21, 0x00


	//----- nvinfo : EIATTR_KPARAM_INFO
	.align		4
.L_25:
        /*0088*/ 	.byte	0x04, 0x17
        /*008a*/ 	.short	(.L_27 - .L_26)
.L_26:
        /*008c*/ 	.word	0x00000000
        /*0090*/ 	.short	0x0001
        /*0092*/ 	.short	0x0008
        /*0094*/ 	.byte	0x00, 0xf5, 0x21, 0x00


	//----- nvinfo : EIATTR_KPARAM_INFO
	.align		4
.L_27:
        /*0098*/ 	.byte	0x04, 0x17
        /*009a*/ 	.short	(.L_29 - .L_28)
.L_28:
        /*009c*/ 	.word	0x00000000
        /*00a0*/ 	.short	0x0000
        /*00a2*/ 	.short	0x0000
        /*00a4*/ 	.byte	0x00, 0xf5, 0x21, 0x00


	//----- nvinfo : EIATTR_SPARSE_MMA_MASK
	.align		4
.L_29:
        /*00a8*/ 	.byte	0x03, 0x50
        /*00aa*/ 	.short	0x0000


	//----- nvinfo : EIATTR_MAXREG_COUNT
	.align		4
        /*00ac*/ 	.byte	0x03, 0x1b
        /*00ae*/ 	.short	0x00ff


	//----- nvinfo : EIATTR_MERCURY_ISA_VERSION
	.align		4
        /*00b0*/ 	.byte	0x03, 0x5f
        /*00b2*/ 	.short	0x0101


	//----- nvinfo : EIATTR_VRC_CTA_INIT_COUNT
	.align		4
        /*00b4*/ 	.byte	0x02, 0x4a
	.zero		1
	.zero		1


	//----- nvinfo : EIATTR_EXIT_INSTR_OFFSETS
	.align		4
        /*00b8*/ 	.byte	0x04, 0x1c
        /*00ba*/ 	.short	(.L_31 - .L_30)


	//   ....[0]....
.L_30:
        /*00bc*/ 	.word	0x00000120


	//   ....[1]....
        /*00c0*/ 	.word	0x000007f0


	//----- nvinfo : EIATTR_CRS_STACK_SIZE
	.align		4
.L_31:
        /*00c4*/ 	.byte	0x04, 0x1e
        /*00c6*/ 	.short	(.L_33 - .L_32)
.L_32:
        /*00c8*/ 	.word	0x00000000


	//----- nvinfo : EIATTR_CBANK_PARAM_SIZE
	.align		4
.L_33:
        /*00cc*/ 	.byte	0x03, 0x19
        /*00ce*/ 	.short	0x0044


	//----- nvinfo : EIATTR_PARAM_CBANK
	.align		4
        /*00d0*/ 	.byte	0x04, 0x0a
        /*00d2*/ 	.short	(.L_35 - .L_34)
	.align		4
.L_34:
        /*00d4*/ 	.word	index@(.nv.constant0.computeValueKernel)
        /*00d8*/ 	.short	0x0380
        /*00da*/ 	.short	0x0044


	//----- nvinfo : EIATTR_SW_WAR
	.align		4
.L_35:
        /*00dc*/ 	.byte	0x04, 0x36
        /*00de*/ 	.short	(.L_37 - .L_36)
.L_36:
        /*00e0*/ 	.word	0x00000008
.L_37:


//--------------------- .nv.callgraph             --------------------------
	.section	.nv.callgraph,"",@"SHT_CUDA_CALLGRAPH"
	.align	4
	.sectionentsize	8
	.align		4
        /*0000*/ 	.word	0x00000000
	.align		4
        /*0004*/ 	.word	0xffffffff
	.align		4
        /*0008*/ 	.word	0x00000000
	.align		4
        /*000c*/ 	.word	0xfffffffe
	.align		4
        /*0010*/ 	.word	0x00000000
	.align		4
        /*0014*/ 	.word	0xfffffffd
	.align		4
        /*0018*/ 	.word	0x00000000
	.align		4
        /*001c*/ 	.word	0xfffffffc


//--------------------- .text.computeValueKernel  --------------------------
	.section	.text.computeValueKernel,"ax",@progbits
	.align	128
        .global         computeValueKernel
        .type           computeValueKernel,@function
        .size           computeValueKernel,(.L_x_14 - computeValueKernel)
        .other          computeValueKernel,@"STO_CUDA_ENTRY STV_DEFAULT"
computeValueKernel:
.text.computeValueKernel:
[----:B------:R-:W-:Y:S01]  /*0000*/  LDC R1, c[0x0][0x37c] ;  /* 0x0000df00ff017b82 */ /* 0x000fe20000000800 */
[----:B------:R-:W0:Y:S07]  /*0010*/  S2R R5, SR_TID.Y ;  /* 0x0000000000057919 */ /* 0x000e2e0000002200 */
[----:B------:R-:W1:Y:S01]  /*0020*/  LDC R3, c[0x0][0x368] ;  /* 0x0000da00ff037b82 */ /* 0x000e620000000800 */
[----:B------:R-:W2:Y:S01]  /*0030*/  LDCU.64 UR4, c[0x0][0x3b8] ;  /* 0x00007700ff0477ac */ /* 0x000ea20008000a00 */
[----:B------:R-:W1:Y:S01]  /*0040*/  S2R R0, SR_TID.Z ;  /* 0x0000000000007919 */ /* 0x000e620000002300 */
[----:B------:R-:W3:Y:S01]  /*0050*/  LDCU UR6, c[0x0][0x3c0] ;  /* 0x00007800ff0677ac */ /* 0x000ee20008000800 */
[----:B------:R-:W4:Y:S04]  /*0060*/  S2R R7, SR_TID.X ;  /* 0x0000000000077919 */ /* 0x000f280000002100 */
[----:B------:R-:W0:Y:S08]  /*0070*/  S2UR UR8, SR_CTAID.Y ;  /* 0x00000000000879c3 */ /* 0x000e300000002600 */
[----:B------:R-:W0:Y:S08]  /*0080*/  LDC R2, c[0x0][0x364] ;  /* 0x0000d900ff027b82 */ /* 0x000e300000000800 */
[----:B------:R-:W1:Y:S08]  /*0090*/  S2UR UR7, SR_CTAID.Z ;  /* 0x00000000000779c3 */ /* 0x000e700000002700 */
[----:B------:R-:W4:Y:S08]  /*00a0*/  S2UR UR9, SR_CTAID.X ;  /* 0x00000000000979c3 */ /* 0x000f300000002500 */
[----:B------:R-:W4:Y:S01]  /*00b0*/  LDC R4, c[0x0][0x360] ;  /* 0x0000d800ff047b82 */ /* 0x000f220000000800 */
[----:B0-----:R-:W-:-:S05]  /*00c0*/  IMAD R2, R2, UR8, R5 ;  /* 0x0000000802027c24 */ /* 0x001fca000f8e0205 */
[----:B--2---:R-:W-:Y:S01]  /*00d0*/  ISETP.GE.AND P0, PT, R2, UR5, PT ;  /* 0x0000000502007c0c */ /* 0x004fe2000bf06270 */
[----:B-1----:R-:W-:-:S05]  /*00e0*/  IMAD R3, R3, UR7, R0 ;  /* 0x0000000703037c24 */ /* 0x002fca000f8e0200 */
[----:B------:R-:W-:Y:S01]  /*00f0*/  ISETP.GE.OR P0, PT, R3, UR4, P0 ;  /* 0x0000000403007c0c */ /* 0x000fe20008706670 */
[----:B----4-:R-:W-:-:S05]  /*0100*/  IMAD R0, R4, UR9, R7 ;  /* 0x0000000904007c24 */ /* 0x010fca000f8e0207 */
[----:B---3--:R-:W-:-:S13]  /*0110*/  ISETP.GE.OR P0, PT, R0, UR6, P0 ;  /* 0x0000000600007c0c */ /* 0x008fda0008706670 */
[----:B------:R-:W-:Y:S05]  /*0120*/  @P0 EXIT ;  /* 0x000000000000094d */ /* 0x000fea0003800000 */
[----:B------:R-:W0:Y:S01]  /*0130*/  LDC.64 R16, c[0x0][0x3b0] ;  /* 0x0000ec00ff107b82 */ /* 0x000e220000000a00 */
[----:B------:R-:W0:Y:S01]  /*0140*/  LDCU.64 UR8, c[0x0][0x358] ;  /* 0x00006b00ff0877ac */ /* 0x000e220008000a00 */
[----:B------:R-:W-:-:S04]  /*0150*/  IMAD R5, R3, UR5, R2 ;  /* 0x0000000503057c24 */ /* 0x000fc8000f8e0202 */
[----:B------:R-:W-:Y:S02]  /*0160*/  IMAD R4, R5, UR6, R0 ;  /* 0x0000000605047c24 */ /* 0x000fe4000f8e0200 */
[----:B------:R-:W1:Y:S08]  /*0170*/  LDC.64 R12, c[0x0][0x398] ;  /* 0x0000e600ff0c7b82 */ /* 0x000e700000000a00 */
[----:B------:R-:W2:Y:S01]  /*0180*/  LDC.64 R10, c[0x0][0x388] ;  /* 0x0000e200ff0a7b82 */ /* 0x000ea20000000a00 */
[----:B0-----:R-:W5:Y:S07]  /*0190*/  LDG.E R8, desc[UR8][R16.64] ;  /* 0x0000000810087981 */ /* 0x001f6e000c1e1900 */
[----:B------:R-:W0:Y:S01]  /*01a0*/  LDC.64 R14, c[0x0][0x3a8] ;  /* 0x0000ea00ff0e7b82 */ /* 0x000e220000000a00 */
[----:B------:R-:W-:Y:S01]  /*01b0*/  UIADD3 UR6, UPT, UPT, UR6, -0x1, URZ ;  /* 0xffffffff06067890 */ /* 0x000fe2000fffe0ff */
[----:B------:R-:W-:Y:S01]  /*01c0*/  IMAD.MOV.U32 R18, RZ, RZ, 0x1 ;  /* 0x00000001ff127424 */ /* 0x000fe200078e00ff */
[----:B------:R-:W-:Y:S01]  /*01d0*/  UIADD3 UR4, UPT, UPT, UR4, -0x1, URZ ;  /* 0xffffffff04047890 */ /* 0x000fe2000fffe0ff */
[----:B------:R-:W-:Y:S01]  /*01e0*/  ISETP.NE.AND P0, PT, R0, RZ, PT ;  /* 0x000000ff0000720c */ /* 0x000fe20003f05270 */
[----:B------:R-:W-:Y:S01]  /*01f0*/  UIADD3 UR5, UPT, UPT, UR5, -0x1, URZ ;  /* 0xffffffff05057890 */ /* 0x000fe2000fffe0ff */
[----:B-1----:R-:W-:Y:S01]  /*0200*/  IMAD.WIDE R12, R4, 0x4, R12 ;  /* 0x00000004040c7825 */ /* 0x002fe200078e020c */
[----:B------:R-:W-:-:S04]  /*0210*/  ISETP.NE.AND P3, PT, R0, UR6, PT ;  /* 0x0000000600007c0c */ /* 0x000fc8000bf65270 */
[----:B------:R1:W5:Y:S01]  /*0220*/  LDG.E R6, desc[UR8][R12.64] ;  /* 0x000000080c067981 */ /* 0x000362000c1e1900 */
[----:B--2---:R-:W-:Y:S01]  /*0230*/  IMAD.WIDE R10, R4, 0x4, R10 ;  /* 0x00000004040a7825 */ /* 0x004fe200078e020a */
[C---:B------:R-:W-:Y:S02]  /*0240*/  ISETP.NE.AND P1, PT, R3.reuse, RZ, PT ;  /* 0x000000ff0300720c */ /* 0x040fe40003f25270 */
[----:B------:R-:W-:Y:S01]  /*0250*/  ISETP.NE.AND P2, PT, R3, UR4, PT ;  /* 0x0000000403007c0c */ /* 0x000fe2000bf45270 */
[----:B------:R-:W-:Y:S01]  /*0260*/  BSSY.RECONVERGENT B0, `(.L_x_0) ;  /* 0x0000052000007945 */ /* 0x000fe20003800200 */
[----:B------:R2:W5:Y:S01]  /*0270*/  LDG.E R5, desc[UR8][R10.64] ;  /* 0x000000080a057981 */ /* 0x000562000c1e1900 */
[----:B-1----:R-:W-:Y:S02]  /*0280*/  SEL R13, RZ, 0xffffffff, !P0 ;  /* 0xffffffffff0d7807 */ /* 0x002fe40004000000 */
[----:B------:R-:W-:Y:S01]  /*0290*/  SEL R12, R18, 0x2, !P3 ;  /* 0x00000002120c7807 */ /* 0x000fe20005800000 */
[----:B0-----:R0:W5:Y:S01]  /*02a0*/  LDG.E R7, desc[UR8][R14.64] ;  /* 0x000000080e077981 */ /* 0x001162000c1e1900 */
[----:B------:R-:W-:Y:S01]  /*02b0*/  ISETP.NE.AND P0, PT, R2, UR5, PT ;  /* 0x0000000502007c0c */ /* 0x000fe2000bf05270 */
[----:B------:R-:W-:-:S02]  /*02c0*/  IMAD.MOV.U32 R9, RZ, RZ, RZ ;  /* 0x000000ffff097224 */ /* 0x000fc400078e00ff */
[C---:B------:R-:W-:Y:S01]  /*02d0*/  IMAD.IADD R12, R13.reuse, 0x1, -R12 ;  /* 0x000000010d0c7824 */ /* 0x040fe200078e0a0c */
[----:B--2---:R-:W-:Y:S01]  /*02e0*/  SEL R10, RZ, 0xffffffff, !P1 ;  /* 0xffffffffff0a7807 */ /* 0x004fe20004800000 */
[----:B------:R-:W-:Y:S02]  /*02f0*/  IMAD.IADD R11, R0, 0x1, R13 ;  /* 0x00000001000b7824 */ /* 0x000fe400078e020d */
[----:B------:R-:W-:Y:S01]  /*0300*/  VIADD R13, R13, 0xd ;  /* 0x0000000d0d0d7836 */ /* 0x000fe20000000000 */
[C---:B0-----:R-:W-:Y:S02]  /*0310*/  SEL R14, R18.reuse, 0x2, !P0 ;  /* 0x00000002120e7807 */ /* 0x041fe40004000000 */
[----:B------:R-:W-:-:S07]  /*0320*/  SEL R15, R18, 0x2, !P2 ;  /* 0x00000002120f7807 */ /* 0x000fce0005000000 */
.L_x_7:
[----:B0-----:R-:W0:Y:S01]  /*0330*/  LDCU UR4, c[0x0][0x3bc] ;  /* 0x00007780ff0477ac */ /* 0x001e220008000800 */
[----:B------:R-:W-:Y:S01]  /*0340*/  IMAD.IADD R31, R3, 0x1, R10 ;  /* 0x00000001031f7824 */ /* 0x000fe200078e020a */
[----:B------:R-:W-:Y:S01]  /*0350*/  ISETP.NE.AND P0, PT, R2, RZ, PT ;  /* 0x000000ff0200720c */ /* 0x000fe20003f05270 */
[C---:B------:R-:W-:Y:S01]  /*0360*/  IMAD R30, R10.reuse, 0x9, R13 ;  /* 0x000000090a1e7824 */ /* 0x040fe200078e020d */
[----:B------:R-:W-:Y:S01]  /*0370*/  BSSY.RECONVERGENT B1, `(.L_x_1) ;  /* 0x000003f000017945 */ /* 0x000fe20003800200 */
[----:B------:R-:W-:Y:S01]  /*0380*/  VIADD R10, R10, 0x1 ;  /* 0x000000010a0a7836 */ /* 0x000fe20000000000 */
[----:B------:R-:W-:-:S04]  /*0390*/  SEL R33, RZ, 0xffffffff, !P0 ;  /* 0xffffffffff217807 */ /* 0x000fc80004000000 */
[----:B------:R-:W-:Y:S01]  /*03a0*/  ISETP.NE.AND P1, PT, R10, R15, PT ;  /* 0x0000000f0a00720c */ /* 0x000fe20003f25270 */
[----:B01----:R-:W-:-:S12]  /*03b0*/  IMAD R31, R31, UR4, R2 ;  /* 0x000000041f1f7c24 */ /* 0x003fd8000f8e0202 */
.L_x_6:
[----:B0-----:R-:W0:Y:S01]  /*03c0*/  LDCU UR4, c[0x0][0x3c0] ;  /* 0x00007800ff0477ac */ /* 0x001e220008000800 */
[----:B------:R-:W-:Y:S01]  /*03d0*/  IMAD.IADD R0, R31, 0x1, R33 ;  /* 0x000000011f007824 */ /* 0x000fe200078e0221 */
[----:B------:R-:W-:Y:S01]  /*03e0*/  BSSY.RECONVERGENT B2, `(.L_x_2) ;  /* 0x0000036000027945 */ /* 0x000fe20003800200 */
[C---:B------:R-:W-:Y:S02]  /*03f0*/  IMAD R32, R33.reuse, 0x3, R30 ;  /* 0x0000000321207824 */ /* 0x040fe400078e021e */
[----:B------:R-:W-:Y:S02]  /*0400*/  VIADD R33, R33, 0x1 ;  /* 0x0000000121217836 */ /* 0x000fe40000000000 */
[----:B------:R-:W-:-:S03]  /*0410*/  IMAD.MOV.U32 R34, RZ, RZ, R12 ;  /* 0x000000ffff227224 */ /* 0x000fc600078e000c */
[----:B------:R-:W-:Y:S01]  /*0420*/  ISETP.NE.AND P2, PT, R33, R14, PT ;  /* 0x0000000e2100720c */ /* 0x000fe20003f45270 */
[----:B01----:R-:W-:-:S12]  /*0430*/  IMAD R35, R0, UR4, R11 ;  /* 0x0000000400237c24 */ /* 0x003fd8000f8e020b */
.L_x_5:
[----:B0-----:R-:W0:Y:S08]  /*0440*/  LDC.64 R20, c[0x0][0x388] ;  /* 0x0000e200ff147b82 */ /* 0x001e300000000a00 */
[----:B-1----:R-:W1:Y:S08]  /*0450*/  LDC.64 R18, c[0x0][0x390] ;  /* 0x0000e400ff127b82 */ /* 0x002e700000000a00 */
[----:B------:R-:W2:Y:S01]  /*0460*/  LDC.64 R16, c[0x0][0x398] ;  /* 0x0000e600ff107b82 */ /* 0x000ea20000000a00 */
[----:B0-----:R-:W-:-:S06]  /*0470*/  IMAD.WIDE R20, R35, 0x4, R20 ;  /* 0x0000000423147825 */ /* 0x001fcc00078e0214 */
[----:B------:R-:W3:Y:S01]  /*0480*/  LDG.E R20, desc[UR8][R20.64] ;  /* 0x0000000814147981 */ /* 0x000ee2000c1e1900 */
[----:B-1----:R-:W-:-:S05]  /*0490*/  IMAD.WIDE R18, R32, 0x4, R18 ;  /* 0x0000000420127825 */ /* 0x002fca00078e0212 */
[----:B------:R-:W4:Y:S01]  /*04a0*/  LDG.E R28, desc[UR8][R18.64] ;  /* 0x00000008121c7981 */ /* 0x000f22000c1e1900 */
[----:B--2---:R-:W-:-:S06]  /*04b0*/  IMAD.WIDE R26, R35, 0x4, R16 ;  /* 0x00000004231a7825 */ /* 0x004fcc00078e0210 */
[----:B------:R-:W2:Y:S01]  /*04c0*/  LDG.E R27, desc[UR8][R26.64] ;  /* 0x000000081a1b7981 */ /* 0x000ea2000c1e1900 */
[----:B------:R-:W-:Y:S01]  /*04d0*/  BSSY.RECONVERGENT B3, `(.L_x_3) ;  /* 0x000001e000037945 */ /* 0x000fe20003800200 */
[C-C-:B---3-5:R-:W-:Y:S01]  /*04e0*/  FADD R0, R5.reuse, -R20.reuse ;  /* 0x8000001405007221 */ /* 0x168fe20000000000 */
[----:B------:R-:W-:-:S03]  /*04f0*/  FADD R16, R5, R20 ;  /* 0x0000001405107221 */ /* 0x000fc60000000000 */
[----:B------:R-:W-:Y:S01]  /*0500*/  F2F.F64.F32 R24, R0 ;  /* 0x0000000000187310 */ /* 0x000fe20000201800 */
[----:B------:R-:W-:Y:S01]  /*0510*/  FFMA R17, R7, |R0|, R16 ;  /* 0x4000000007117223 */ /* 0x000fe20000000010 */
[----:B------:R-:W-:-:S03]  /*0520*/  IMAD.MOV.U32 R16, RZ, RZ, 0x1 ;  /* 0x00000001ff107424 */ /* 0x000fc600078e00ff */
[----:B------:R-:W-:-:S03]  /*0530*/  FADD R29, R8, R17 ;  /* 0x00000011081d7221 */ /* 0x000fc60000000000 */
[----:B----4-:R-:W0:Y:S01]  /*0540*/  F2F.F64.F32 R22, R28 ;  /* 0x0000001c00167310 */ /* 0x010e220000201800 */
[----:B--2---:R-:W-:-:S07]  /*0550*/  FMUL R27, R6, R27 ;  /* 0x0000001b061b7220 */ /* 0x004fce0000400000 */
[----:B------:R-:W1:Y:S01]  /*0560*/  F2F.F64.F32 R20, R29 ;  /* 0x0000001d00147310 */ /* 0x000e620000201800 */
[----:B0-----:R-:W-:-:S07]  /*0570*/  DMUL R22, R22, 0.5 ;  /* 0x3fe0000016167828 */ /* 0x001fce0000000000 */
[----:B-1----:R-:W0:Y:S01]  /*0580*/  MUFU.RCP64H R17, R21 ;  /* 0x0000001500117308 */ /* 0x002e220000001800 */
[----:B------:R-:W-:-:S08]  /*0590*/  DMUL R22, R22, R24 ;  /* 0x0000001816167228 */ /* 0x000fd00000000000 */
[----:B------:R-:W-:Y:S02]  /*05a0*/  DMUL R22, R24, R22 ;  /* 0x0000001618167228 */ /* 0x000fe40000000000 */
[----:B0-----:R-:W-:-:S08]  /*05b0*/  DFMA R18, -R20, R16, 1 ;  /* 0x3ff000001412742b */ /* 0x001fd00000000110 */
[----:B------:R-:W-:-:S08]  /*05c0*/  DFMA R18, R18, R18, R18 ;  /* 0x000000121212722b */ /* 0x000fd00000000012 */
[----:B------:R-:W-:Y:S01]  /*05d0*/  DFMA R18, R16, R18, R16 ;  /* 0x000000121012722b */ /* 0x000fe20000000010 */
[----:B------:R-:W0:Y:S07]  /*05e0*/  F2F.F64.F32 R16, R27 ;  /* 0x0000001b00107310 */ /* 0x000e2e0000201800 */
[----:B------:R-:W-:-:S08]  /*05f0*/  DFMA R24, -R20, R18, 1 ;  /* 0x3ff000001418742b */ /* 0x000fd00000000112 */
[----:B------:R-:W-:Y:S02]  /*0600*/  DFMA R24, R18, R24, R18 ;  /* 0x000000181218722b */ /* 0x000fe40000000012 */
[----:B0-----:R-:W-:-:S08]  /*0610*/  DMUL R16, R16, R22 ;  /* 0x0000001610107228 */ /* 0x001fd00000000000 */
[----:B------:R-:W-:Y:S02]  /*0620*/  DMUL R22, R16, R24 ;  /* 0x0000001810167228 */ /* 0x000fe40000000000 */
[----:B------:R-:W-:-:S06]  /*0630*/  FSETP.GEU.AND P3, PT, |R17|, 6.5827683646048100446e-37, PT ;  /* 0x036000001100780b */ /* 0x000fcc0003f6e200 */
[----:B------:R-:W-:-:S08]  /*0640*/  DFMA R18, -R20, R22, R16 ;  /* 0x000000161412722b */ /* 0x000fd00000000110 */
[----:B------:R-:W-:-:S10]  /*0650*/  DFMA R18, R24, R18, R22 ;  /* 0x000000121812722b */ /* 0x000fd40000000016 */
[----:B------:R-:W-:-:S05]  /*0660*/  FFMA R0, RZ, R21, R19 ;  /* 0x00000015ff007223 */ /* 0x000fca0000000013 */
[----:B------:R-:W-:-:S13]  /*0670*/  FSETP.GT.AND P0, PT, |R0|, 1.469367938527859385e-39, PT ;  /* 0x001000000000780b */ /* 0x000fda0003f04200 */
[----:B------:R-:W-:Y:S05]  /*0680*/  @P0 BRA P3, `(.L_x_4) ;  /* 0x0000000000080947 */ /* 0x000fea0001800000 */
[----:B------:R-:W-:-:S07]  /*0690*/  MOV R0, 0x6b0 ;  /* 0x000006b000007802 */ /* 0x000fce0000000f00 */
[----:B------:R-:W-:Y:S05]  /*06a0*/  CALL.REL.NOINC `($__internal_0_$__cuda_sm20_div_rn_f64_full) ;  /* 0x0000000000547944 */ /* 0x000fea0003c00000 */
.L_x_4:
[----:B------:R-:W-:Y:S05]  /*06b0*/  BSYNC.RECONVERGENT B3 ;  /* 0x0000000000037941 */ /* 0x000fea0003800200 */
.L_x_3:
[----:B------:R-:W0:Y:S01]  /*06c0*/  F2F.F64.F32 R16, R9 ;  /* 0x0000000900107310 */ /* 0x000e220000201800 */
[----:B------:R-:W-:Y:S02]  /*06d0*/  VIADD R34, R34, 0x1 ;  /* 0x0000000122227836 */ /* 0x000fe40000000000 */
[----:B------:R-:W-:Y:S02]  /*06e0*/  VIADD R32, R32, 0x1 ;  /* 0x0000000120207836 */ /* 0x000fe40000000000 */
[----:B------:R-:W-:Y:S01]  /*06f0*/  VIADD R35, R35, 0x1 ;  /* 0x0000000123237836 */ /* 0x000fe20000000000 */
[----:B------:R-:W-:Y:S01]  /*0700*/  ISETP.NE.AND P0, PT, R34, RZ, PT ;  /* 0x000000ff2200720c */ /* 0x000fe20003f05270 */
[----:B0-----:R-:W-:-:S06]  /*0710*/  DADD R16, R16, R18 ;  /* 0x0000000010107229 */ /* 0x001fcc0000000012 */
[----:B------:R0:W1:Y:S06]  /*0720*/  F2F.F32.F64 R9, R16 ;  /* 0x0000001000097310 */ /* 0x00006c0000301000 */
[----:B------:R-:W-:Y:S05]  /*0730*/  @P0 BRA `(.L_x_5) ;  /* 0xfffffffc00400947 */ /* 0x000fea000383ffff */
[----:B------:R-:W-:Y:S05]  /*0740*/  BSYNC.RECONVERGENT B2 ;  /* 0x0000000000027941 */ /* 0x000fea0003800200 */
.L_x_2:
[----:B------:R-:W-:Y:S05]  /*0750*/  @P2 BRA `(.L_x_6) ;  /* 0xfffffffc00182947 */ /* 0x000fea000383ffff */
[----:B------:R-:W-:Y:S05]  /*0760*/  BSYNC.RECONVERGENT B1 ;  /* 0x0000000000017941 */ /* 0x000fea0003800200 */
.L_x_1:
[----:B------:R-:W-:Y:S05]  /*0770*/  @P1 BRA `(.L_x_7) ;  /* 0xfffffff800ec1947 */ /* 0x000fea000383ffff */
[----:B------:R-:W-:Y:S05]  /*0780*/  BSYNC.RECONVERGENT B0 ;  /* 0x0000000000007941 */ /* 0x000fea0003800200 */
.L_x_0:
[----:B------:R-:W2:Y:S08]  /*0790*/  LDC.64 R2, c[0x0][0x3a0] ;  /* 0x0000e800ff027b82 */ /* 0x000eb00000000a00 */
[----:B------:R-:W3:Y:S01]  /*07a0*/  LDC.64 R6, c[0x0][0x380] ;  /* 0x0000e000ff067b82 */ /* 0x000ee20000000a00 */
[----:B--2---:R-:W1:Y:S01]  /*07b0*/  LDG.E R2, desc[UR8][R2.64] ;  /* 0x0000000802027981 */ /* 0x004e62000c1e1900 */
[----:B---3--:R-:W-:-:S04]  /*07c0*/  IMAD.WIDE R4, R4, 0x4, R6 ;  /* 0x0000000404047825 */ /* 0x008fc800078e0206 */
[----:B-1----:R-:W-:-:S05]  /*07d0*/  FMUL R9, R9, R2 ;  /* 0x0000000209097220 */ /* 0x002fca0000400000 */
[----:B------:R-:W-:Y:S01]  /*07e0*/  STG.E desc[UR8][R4.64], R9 ;  /* 0x0000000904007986 */ /* 0x000fe2000c101908 */
[----:B------:R-:W-:Y:S05]  /*07f0*/  EXIT ;  /* 0x000000000000794d */ /* 0x000fea0003800000 */
        .weak           $__internal_0_$__cuda_sm20_div_rn_f64_full
        .type           $__internal_0_$__cuda_sm20_div_rn_f64_full,@function
        .size           $__internal_0_$__cuda_sm20_div_rn_f64_full,(.L_x_14 - $__internal_0_$__cuda_sm20_div_rn_f64_full)
$__internal_0_$__cuda_sm20_div_rn_f64_full:
[----:B------:R-:W-:Y:S01]  /*0800*/  FSETP.GEU.AND P4, PT, |R17|, 1.469367938527859385e-39, PT ;  /* 0x001000001100780b */ /* 0x000fe20003f8e200 */
[----:B------:R-:W-:Y:S01]  /*0810*/  IMAD.MOV.U32 R37, RZ, RZ, 0x1ca00000 ;  /* 0x1ca00000ff257424 */ /* 0x000fe200078e00ff */
[C---:B------:R-:W-:Y:S01]  /*0820*/  FSETP.GEU.AND P0, PT, |R21|.reuse, 1.469367938527859385e-39, PT ;  /* 0x001000001500780b */ /* 0x040fe20003f0e200 */
[----:B------:R-:W-:Y:S01]  /*0830*/  IMAD.MOV.U32 R22, RZ, RZ, R16 ;  /* 0x000000ffff167224 */ /* 0x000fe200078e0010 */
[----:B------:R-:W-:Y:S01]  /*0840*/  LOP3.LUT R18, R21, 0x800fffff, RZ, 0xc0, !PT ;  /* 0x800fffff15127812 */ /* 0x000fe200078ec0ff */
[----:B------:R-:W-:Y:S01]  /*0850*/  IMAD.MOV.U32 R26, RZ, RZ, 0x1 ;  /* 0x00000001ff1a7424 */ /* 0x000fe200078e00ff */
[----:B------:R-:W-:Y:S01]  /*0860*/  LOP3.LUT R36, R17, 0x7ff00000, RZ, 0xc0, !PT ;  /* 0x7ff0000011247812 */ /* 0x000fe200078ec0ff */
[----:B------:R-:W-:Y:S01]  /*0870*/  BSSY.RECONVERGENT B4, `(.L_x_8) ;  /* 0x0000050000047945 */ /* 0x000fe20003800200 */
[----:B------:R-:W-:Y:S01]  /*0880*/  LOP3.LUT R19, R18, 0x3ff00000, RZ, 0xfc, !PT ;  /* 0x3ff0000012137812 */ /* 0x000fe200078efcff */
[----:B------:R-:W-:Y:S01]  /*0890*/  IMAD.MOV.U32 R18, RZ, RZ, R20 ;  /* 0x000000ffff127224 */ /* 0x000fe200078e0014 */
[----:B------:R-:W-:-:S03]  /*08a0*/  LOP3.LUT R39, R21, 0x7ff00000, RZ, 0xc0, !PT ;  /* 0x7ff0000015277812 */ /* 0x000fc600078ec0ff */
[----:B------:R-:W-:Y:S01]  /*08b0*/  @!P4 LOP3.LUT R23, R21, 0x7ff00000, RZ, 0xc0, !PT ;  /* 0x7ff000001517c812 */ /* 0x000fe200078ec0ff */
[----:B------:R-:W-:Y:S01]  /*08c0*/  @!P4 IMAD.MOV.U32 R24, RZ, RZ, RZ ;  /* 0x000000ffff18c224 */ /* 0x000fe200078e00ff */
[----:B------:R-:W-:Y:S01]  /*08d0*/  @!P0 DMUL R18, R20, 8.98846567431157953865e+307 ;  /* 0x7fe0000014128828 */ /* 0x000fe20000000000 */
[C---:B------:R-:W-:Y:S02]  /*08e0*/  ISETP.GE.U32.AND P3, PT, R36.reuse, R39, PT ;  /* 0x000000272400720c */ /* 0x040fe40003f66070 */
[----:B------:R-:W-:Y:S02]  /*08f0*/  @!P4 ISETP.GE.U32.AND P5, PT, R36, R23, PT ;  /* 0x000000172400c20c */ /* 0x000fe40003fa6070 */
[C---:B------:R-:W-:Y:S01]  /*0900*/  SEL R23, R37.reuse, 0x63400000, !P3 ;  /* 0x6340000025177807 */ /* 0x040fe20005800000 */
[----:B------:R-:W0:Y:S01]  /*0910*/  MUFU.RCP64H R27, R19 ;  /* 0x00000013001b7308 */ /* 0x000e220000001800 */
[----:B------:R-:W-:Y:S02]  /*0920*/  @!P4 SEL R25, R37, 0x63400000, !P5 ;  /* 0x634000002519c807 */ /* 0x000fe40006800000 */
[----:B------:R-:W-:-:S02]  /*0930*/  LOP3.LUT R23, R23, 0x800fffff, R17, 0xf8, !PT ;  /* 0x800fffff17177812 */ /* 0x000fc400078ef811 */
[----:B------:R-:W-:Y:S02]  /*0940*/  @!P4 LOP3.LUT R25, R25, 0x80000000, R17, 0xf8, !PT ;  /* 0x800000001919c812 */ /* 0x000fe400078ef811 */
[----:B------:R-:W-:Y:S02]  /*0950*/  @!P0 LOP3.LUT R39, R19, 0x7ff00000, RZ, 0xc0, !PT ;  /* 0x7ff0000013278812 */ /* 0x000fe400078ec0ff */
[----:B------:R-:W-:-:S06]  /*0960*/  @!P4 LOP3.LUT R25, R25, 0x100000, RZ, 0xfc, !PT ;  /* 0x001000001919c812 */ /* 0x000fcc00078efcff */
[----:B------:R-:W-:Y:S02]  /*0970*/  @!P4 DFMA R22, R22, 2, -R24 ;  /* 0x400000001616c82b */ /* 0x000fe40000000818 */
[----:B0-----:R-:W-:-:S08]  /*0980*/  DFMA R24, R26, -R18, 1 ;  /* 0x3ff000001a18742b */ /* 0x001fd00000000812 */
[----:B------:R-:W-:-:S08]  /*0990*/  DFMA R24, R24, R24, R24 ;  /* 0x000000181818722b */ /* 0x000fd00000000018 */
[----:B------:R-:W-:-:S08]  /*09a0*/  DFMA R24, R26, R24, R26 ;  /* 0x000000181a18722b */ /* 0x000fd0000000001a */
[----:B------:R-:W-:-:S08]  /*09b0*/  DFMA R26, R24, -R18, 1 ;  /* 0x3ff00000181a742b */ /* 0x000fd00000000812 */
[----:B------:R-:W-:-:S08]  /*09c0*/  DFMA R24, R24, R26, R24 ;  /* 0x0000001a1818722b */ /* 0x000fd00000000018 */
[----:B------:R-:W-:-:S08]  /*09d0*/  DMUL R26, R24, R22 ;  /* 0x00000016181a7228 */ /* 0x000fd00000000000 */
[----:B------:R-:W-:-:S08]  /*09e0*/  DFMA R28, R26, -R18, R22 ;  /* 0x800000121a1c722b */ /* 0x000fd00000000016 */
[----:B------:R-:W-:Y:S01]  /*09f0*/  DFMA R28, R24, R28, R26 ;  /* 0x0000001c181c722b */ /* 0x000fe2000000001a */
[----:B------:R-:W-:Y:S02]  /*0a00*/  MOV R26, R36 ;  /* 0x00000024001a7202 */ /* 0x000fe40000000f00 */
[----:B------:R-:W-:-:S05]  /*0a10*/  @!P4 LOP3.LUT R26, R23, 0x7ff00000, RZ, 0xc0, !PT ;  /* 0x7ff00000171ac812 */ /* 0x000fca00078ec0ff */
[----:B------:R-:W-:-:S05]  /*0a20*/  VIADD R24, R26, 0xffffffff ;  /* 0xffffffff1a187836 */ /* 0x000fca0000000000 */
[----:B------:R-:W-:Y:S01]  /*0a30*/  ISETP.GT.U32.AND P0, PT, R24, 0x7feffffe, PT ;  /* 0x7feffffe1800780c */ /* 0x000fe20003f04070 */
[----:B------:R-:W-:-:S05]  /*0a40*/  VIADD R24, R39, 0xffffffff ;  /* 0xffffffff27187836 */ /* 0x000fca0000000000 */
[----:B------:R-:W-:-:S13]  /*0a50*/  ISETP.GT.U32.OR P0, PT, R24, 0x7feffffe, P0 ;  /* 0x7feffffe1800780c */ /* 0x000fda0000704470 */
[----:B------:R-:W-:Y:S05]  /*0a60*/  @P0 BRA `(.L_x_9) ;  /* 0x00000000006c0947 */ /* 0x000fea0003800000 */
[----:B------:R-:W-:Y:S01]  /*0a70*/  LOP3.LUT R17, R21, 0x7ff00000, RZ, 0xc0, !PT ;  /* 0x7ff0000015117812 */ /* 0x000fe200078ec0ff */
[----:B------:R-:W-:-:S03]  /*0a80*/  IMAD.MOV.U32 R16, RZ, RZ, RZ ;  /* 0x000000ffff107224 */ /* 0x000fc600078e00ff */
[CC--:B------:R-:W-:Y:S02]  /*0a90*/  ISETP.GE.U32.AND P0, PT, R36.reuse, R17.reuse, PT ;  /* 0x000000112400720c */ /* 0x0c0fe40003f06070 */
[----:B------:R-:W-:Y:S02]  /*0aa0*/  VIADDMNMX R36, R36, -R17, 0xb9600000, !PT ;  /* 0xb960000024247446 */ /* 0x000fe40007800911 */
[----:B------:R-:W-:Y:S02]  /*0ab0*/  SEL R37, R37, 0x63400000, !P0 ;  /* 0x6340000025257807 */ /* 0x000fe40004000000 */
[----:B------:R-:W-:-:S05]  /*0ac0*/  VIMNMX R36, PT, PT, R36, 0x46a00000, PT ;  /* 0x46a0000024247848 */ /* 0x000fca0003fe0100 */
[----:B------:R-:W-:-:S04]  /*0ad0*/  IMAD.IADD R36, R36, 0x1, -R37 ;  /* 0x0000000124247824 */ /* 0x000fc800078e0a25 */
[----:B------:R-:W-:-:S06]  /*0ae0*/  VIADD R17, R36, 0x7fe00000 ;  /* 0x7fe0000024117836 */ /* 0x000fcc0000000000 */
[----:B------:R-:W-:-:S10]  /*0af0*/  DMUL R24, R28, R16 ;  /* 0x000000101c187228 */ /* 0x000fd40000000000 */
[----:B------:R-:W-:-:S13]  /*0b00*/  FSETP.GTU.AND P0, PT, |R25|, 1.469367938527859385e-39, PT ;  /* 0x001000001900780b */ /* 0x000fda0003f0c200 */
[----:B------:R-:W-:Y:S05]  /*0b10*/  @P0 BRA `(.L_x_10) ;  /* 0x0000000000940947 */ /* 0x000fea0003800000 */
[----:B------:R-:W-:-:S06]  /*0b20*/  DFMA R18, R28, -R18, R22 ;  /* 0x800000121c12722b */ /* 0x000fcc0000000016 */
[----:B------:R-:W-:-:S04]  /*0b30*/  IMAD.MOV.U32 R18, RZ, RZ, RZ ;  /* 0x000000ffff127224 */ /* 0x000fc800078e00ff */
[C---:B------:R-:W-:Y:S02]  /*0b40*/  FSETP.NEU.AND P0, PT, R19.reuse, RZ, PT ;  /* 0x000000ff1300720b */ /* 0x040fe40003f0d000 */
[----:B------:R-:W-:-:S04]  /*0b50*/  LOP3.LUT R21, R19, 0x80000000, R21, 0x48, !PT ;  /* 0x8000000013157812 */ /* 0x000fc800078e4815 */
[----:B------:R-:W-:-:S07]  /*0b60*/  LOP3.LUT R19, R21, R17, RZ, 0xfc, !PT ;  /* 0x0000001115137212 */ /* 0x000fce00078efcff */
[----:B------:R-:W-:Y:S05]  /*0b70*/  @!P0 BRA `(.L_x_10) ;  /* 0x00000000007c8947 */ /* 0x000fea0003800000 */
[----:B------:R-:W-:Y:S01]  /*0b80*/  IMAD.MOV R17, RZ, RZ, -R36 ;  /* 0x000000ffff117224 */ /* 0x000fe200078e0a24 */
[----:B------:R-:W-:Y:S01]  /*0b90*/  DMUL.RP R18, R28, R18 ;  /* 0x000000121c127228 */ /* 0x000fe20000008000 */
[----:B------:R-:W-:-:S06]  /*0ba0*/  IMAD.MOV.U32 R16, RZ, RZ, RZ ;  /* 0x000000ffff107224 */ /* 0x000fcc00078e00ff */
[----:B------:R-:W-:-:S03]  /*0bb0*/  DFMA R16, R24, -R16, R28 ;  /* 0x800000101810722b */ /* 0x000fc6000000001c */
[----:B------:R-:W-:-:S03]  /*0bc0*/  LOP3.LUT R21, R19, R21, RZ, 0x3c, !PT ;  /* 0x0000001513157212 */ /* 0x000fc600078e3cff */
[----:B------:R-:W-:-:S04]  /*0bd0*/  IADD3 R16, PT, PT, -R36, -0x43300000, RZ ;  /* 0xbcd0000024107810 */ /* 0x000fc80007ffe1ff */
[----:B------:R-:W-:-:S04]  /*0be0*/  FSETP.NEU.AND P0, PT, |R17|, R16, PT ;  /* 0x000000101100720b */ /* 0x000fc80003f0d200 */
[----:B------:R-:W-:Y:S02]  /*0bf0*/  FSEL R24, R18, R24, !P0 ;  /* 0x0000001812187208 */ /* 0x000fe40004000000 */
[----:B------:R-:W-:Y:S01]  /*0c00*/  FSEL R25, R21, R25, !P0 ;  /* 0x0000001915197208 */ /* 0x000fe20004000000 */
[----:B------:R-:W-:Y:S06]  /*0c10*/  BRA `(.L_x_10) ;  /* 0x0000000000547947 */ /* 0x000fec0003800000 */
.L_x_9:
[----:B------:R-:W-:-:S14]  /*0c20*/  DSETP.NAN.AND P0, PT, R16, R16, PT ;  /* 0x000000101000722a */ /* 0x000fdc0003f08000 */
[----:B------:R-:W-:Y:S05]  /*0c30*/  @P0 BRA `(.L_x_11) ;  /* 0x0000000000440947 */ /* 0x000fea0003800000 */
[----:B------:R-:W-:-:S14]  /*0c40*/  DSETP.NAN.AND P0, PT, R20, R20, PT ;  /* 0x000000141400722a */ /* 0x000fdc0003f08000 */
[----:B------:R-:W-:Y:S05]  /*0c50*/  @P0 BRA `(.L_x_12) ;  /* 0x0000000000300947 */ /* 0x000fea0003800000 */
[----:B------:R-:W-:Y:S01]  /*0c60*/  ISETP.NE.AND P0, PT, R26, R39, PT ;  /* 0x000000271a00720c */ /* 0x000fe20003f05270 */
[----:B------:R-:W-:Y:S02]  /*0c70*/  IMAD.MOV.U32 R24, RZ, RZ, 0x0 ;  /* 0x00000000ff187424 */ /* 0x000fe400078e00ff */
[----:B------:R-:W-:-:S10]  /*0c80*/  IMAD.MOV.U32 R25, RZ, RZ, -0x80000 ;  /* 0xfff80000ff197424 */ /* 0x000fd400078e00ff */
[----:B------:R-:W-:Y:S05]  /*0c90*/  @!P0 BRA `(.L_x_10) ;  /* 0x0000000000348947 */ /* 0x000fea0003800000 */
[----:B------:R-:W-:Y:S02]  /*0ca0*/  ISETP.NE.AND P0, PT, R26, 0x7ff00000, PT ;  /* 0x7ff000001a00780c */ /* 0x000fe40003f05270 */
[----:B------:R-:W-:Y:S02]  /*0cb0*/  LOP3.LUT R25, R17, 0x80000000, R21, 0x48, !PT ;  /* 0x8000000011197812 */ /* 0x000fe400078e4815 */
[----:B------:R-:W-:-:S13]  /*0cc0*/  ISETP.EQ.OR P0, PT, R39, RZ, !P0 ;  /* 0x000000ff2700720c */ /* 0x000fda0004702670 */
[----:B------:R-:W-:Y:S02]  /*0cd0*/  @P0 LOP3.LUT R16, R25, 0x7ff00000, RZ, 0xfc, !PT ;  /* 0x7ff0000019100812 */ /* 0x000fe400078efcff */
[----:B------:R-:W-:Y:S01]  /*0ce0*/  @!P0 MOV R24, RZ ;  /* 0x000000ff00188202 */ /* 0x000fe20000000f00 */
[----:B------:R-:W-:Y:S02]  /*0cf0*/  @P0 IMAD.MOV.U32 R24, RZ, RZ, RZ ;  /* 0x000000ffff180224 */ /* 0x000fe400078e00ff */
[----:B------:R-:W-:Y:S01]  /*0d00*/  @P0 IMAD.MOV.U32 R25, RZ, RZ, R16 ;  /* 0x000000ffff190224 */ /* 0x000fe200078e0010 */
[----:B------:R-:W-:Y:S06]  /*0d10*/  BRA `(.L_x_10) ;  /* 0x0000000000147947 */ /* 0x000fec0003800000 */
.L_x_12:
[----:B------:R-:W-:Y:S01]  /*0d20*/  LOP3.LUT R25, R21, 0x80000, RZ, 0xfc, !PT ;  /* 0x0008000015197812 */ /* 0x000fe200078efcff */
[----:B------:R-:W-:Y:S01]  /*0d30*/  IMAD.MOV.U32 R24, RZ, RZ, R20 ;  /* 0x000000ffff187224 */ /* 0x000fe200078e0014 */
[----:B------:R-:W-:Y:S06]  /*0d40*/  BRA `(.L_x_10) ;  /* 0x0000000000087947 */ /* 0x000fec0003800000 */
.L_x_11:
[----:B------:R-:W-:Y:S01]  /*0d50*/  LOP3.LUT R25, R17, 0x80000, RZ, 0xfc, !PT ;  /* 0x0008000011197812 */ /* 0x000fe200078efcff */
[----:B------:R-:W-:-:S07]  /*0d60*/  IMAD.MOV.U32 R24, RZ, RZ, R16 ;  /* 0x000000ffff187224 */ /* 0x000fce00078e0010 */
.L_x_10:
[----:B------:R-:W-:Y:S05]  /*0d70*/  BSYNC.RECONVERGENT B4 ;  /* 0x0000000000047941 */ /* 0x000fea0003800200 */
.L_x_8:
[----:B------:R-:W-:Y:S02]  /*0d80*/  IMAD.MOV.U32 R16, RZ, RZ, R0 ;  /* 0x000000ffff107224 */ /* 0x000fe400078e0000 */
[----:B------:R-:W-:Y:S02]  /*0d90*/  IMAD.MOV.U32 R17, RZ, RZ, 0x0 ;  /* 0x00000000ff117424 */ /* 0x000fe400078e00ff */
[----:B------:R-:W-:Y:S02]  /*0da0*/  IMAD.MOV.U32 R18, RZ, RZ, R24 ;  /* 0x000000ffff127224 */ /* 0x000fe400078e0018 */
[----:B------:R-:W-:Y:S01]  /*0db0*/  IMAD.MOV.U32 R19, RZ, RZ, R25 ;  /* 0x000000ffff137224 */ /* 0x000fe200078e0019 */
[----:B------:R-:W-:Y:S06]  /*0dc0*/  RET.REL.NODEC R16 `(computeValueKernel) ;  /* 0xfffffff0108c7950 */ /* 0x000fec0003c3ffff */
.L_x_13:
[----:B------:R-:W-:-:S00]  /*0dd0*/  BRA `(.L_x_13) ;  /* 0xfffffffc00fc7947 */ /* 0x000fc0000383ffff */
[----:B------:R-:W-:-:S00]  /*0de0*/  NOP ;  /* 0x0000000000007918 */ /* 0x000fc00000000000 */
        /* <DEDUP_REMOVED lines=9> */
.L_x_14:


//--------------------- .nv.shared.reserved.0     --------------------------
	.section	.nv.shared.reserved.0,"aw",@nobits
	.weak		__nv_reservedSMEM_offset_0_alias
	.size		__nv_reservedSMEM_offset_0_alias, 0, 64
	.other		__nv_reservedSMEM_offset_0_alias,@"STO_CUDA_RESERVED_SHARED STV_DEFAULT"
__nv_reservedSMEM_offset_0_alias:
	.zero		0
	.zero		64


//--------------------- .nv.constant0.computeValueKernel --------------------------
	.section	.nv.constant0.computeValueKernel,"a",@progbits
	.sectionflags	@""
	.align	4
.nv.constant0.computeValueKernel:
	.zero		964


//--------------------- SYMBOLS --------------------------

	.type		.nv.reservedSmem.offset0,@object
	.size		.nv.reservedSmem.offset0,0x4
